	.headerflags	@"EF_CUDA_TEXMODE_UNIFIED EF_CUDA_64BIT_ADDRESS EF_CUDA_ACCELERATORS EF_CUDA_SM90 EF_CUDA_VIRTUAL_SM(EF_CUDA_SM90)"
	.elftype	@"ET_EXEC"


//--------------------- .nv.info                  --------------------------
	.section	.nv.info,"",@"SHT_CUDA_INFO"
	.align	4


	//----- nvinfo : EIATTR_REGCOUNT
	.align		4
        /*0000*/ 	.byte	0x04, 0x2f
        /*0002*/ 	.short	(.L_1 - .L_0)
	.align		4
.L_0:
        /*0004*/ 	.word	index@(triton_poi_fused__prelu_kernel_add_clone_5)
        /*0008*/ 	.word	0x00000014


	//----- nvinfo : EIATTR_MIN_STACK_SIZE
	.align		4
.L_1:
        /*000c*/ 	.byte	0x04, 0x12
        /*000e*/ 	.short	(.L_3 - .L_2)
	.align		4
.L_2:
        /*0010*/ 	.word	index@(triton_poi_fused__prelu_kernel_add_clone_5)
        /*0014*/ 	.word	0x00000000


	//----- nvinfo : EIATTR_FRAME_SIZE
	.align		4
.L_3:
        /*0018*/ 	.byte	0x04, 0x11
        /*001a*/ 	.short	(.L_5 - .L_4)
	.align		4
.L_4:
        /*001c*/ 	.word	index@(triton_poi_fused__prelu_kernel_add_clone_5)
        /*0020*/ 	.word	0x00000000


	//----- nvinfo : EIATTR_MIN_STACK_SIZE
	.align		4
.L_5:
        /*0024*/ 	.byte	0x04, 0x12
        /*0026*/ 	.short	(.L_7 - .L_6)
	.align		4
.L_6:
        /*0028*/ 	.word	index@(triton_poi_fused__prelu_kernel_add_clone_5)
        /*002c*/ 	.word	0x00000000
.L_7:


//--------------------- .nv.info.triton_poi_fused__prelu_kernel_add_clone_5 --------------------------
	.section	.nv.info.triton_poi_fused__prelu_kernel_add_clone_5,"",@"SHT_CUDA_INFO"
	.sectionflags	@""
	.align	4


	//----- nvinfo : EIATTR_CUDA_API_VERSION
	.align		4
        /*0000*/ 	.byte	0x04, 0x37
        /*0002*/ 	.short	(.L_9 - .L_8)
.L_8:
        /*0004*/ 	.word	0x0000007c


	//----- nvinfo : EIATTR_KPARAM_INFO
	.align		4
.L_9:
        /*0008*/ 	.byte	0x04, 0x17
        /*000a*/ 	.short	(.L_11 - .L_10)
.L_10:
        /*000c*/ 	.word	0x00000000
        /*0010*/ 	.short	0x0005
        /*0012*/ 	.short	0x0028
        /*0014*/ 	.byte	0x00, 0xf0, 0x11, 0x00


	//----- nvinfo : EIATTR_KPARAM_INFO
	.align		4
.L_11:
        /*0018*/ 	.byte	0x04, 0x17
        /*001a*/ 	.short	(.L_13 - .L_12)
.L_12:
        /*001c*/ 	.word	0x00000000
        /*0020*/ 	.short	0x0004
        /*0022*/ 	.short	0x0020
        /*0024*/ 	.byte	0x00, 0xf4, 0x21, 0x00


	//----- nvinfo : EIATTR_KPARAM_INFO
	.align		4
.L_13:
        /*0028*/ 	.byte	0x04, 0x17
        /*002a*/ 	.short	(.L_15 - .L_14)
.L_14:
        /*002c*/ 	.word	0x00000000
        /*0030*/ 	.short	0x0003
        /*0032*/ 	.short	0x0018
        /*0034*/ 	.byte	0x00, 0xf4, 0x21, 0x00


	//----- nvinfo : EIATTR_KPARAM_INFO
	.align		4
.L_15:
        /*0038*/ 	.byte	0x04, 0x17
        /*003a*/ 	.short	(.L_17 - .L_16)
.L_16:
        /*003c*/ 	.word	0x00000000
        /*0040*/ 	.short	0x0002
        /*0042*/ 	.short	0x0010
        /*0044*/ 	.byte	0x00, 0xf4, 0x21, 0x00


	//----- nvinfo : EIATTR_KPARAM_INFO
	.align		4
.L_17:
        /*0048*/ 	.byte	0x04, 0x17
        /*004a*/ 	.short	(.L_19 - .L_18)
.L_18:
        /*004c*/ 	.word	0x00000000
        /*0050*/ 	.short	0x0001
        /*0052*/ 	.short	0x0008
        /*0054*/ 	.byte	0x00, 0xf4, 0x21, 0x00


	//----- nvinfo : EIATTR_KPARAM_INFO
	.align		4
.L_19:
        /*0058*/ 	.byte	0x04, 0x17
        /*005a*/ 	.short	(.L_21 - .L_20)
.L_20:
        /*005c*/ 	.word	0x00000000
        /*0060*/ 	.short	0x0000
        /*0062*/ 	.short	0x0000
        /*0064*/ 	.byte	0x00, 0xf4, 0x21, 0x00


	//----- nvinfo : EIATTR_SPARSE_MMA_MASK
	.align		4
.L_21:
        /*0068*/ 	.byte	0x03, 0x50
        /*006a*/ 	.short	0x0000


	//----- nvinfo : EIATTR_MAXREG_COUNT
	.align		4
        /*006c*/ 	.byte	0x03, 0x1b
        /*006e*/ 	.short	0x00ff


	//----- nvinfo : EIATTR_EXIT_INSTR_OFFSETS
	.align		4
        /*0070*/ 	.byte	0x04, 0x1c
        /*0072*/ 	.short	(.L_23 - .L_22)


	//   ....[0]....
.L_22:
        /*0074*/ 	.word	0x00000300


	//----- nvinfo : EIATTR_REQNTID
	.align		4
.L_23:
        /*0078*/ 	.byte	0x04, 0x10
        /*007a*/ 	.short	(.L_25 - .L_24)
.L_24:
        /*007c*/ 	.word	0x00000080
        /*0080*/ 	.word	0x00000001
        /*0084*/ 	.word	0x00000001


	//----- nvinfo : EIATTR_CBANK_PARAM_SIZE
	.align		4
.L_25:
        /*0088*/ 	.byte	0x03, 0x19
        /*008a*/ 	.short	0x002c


	//----- nvinfo : EIATTR_PARAM_CBANK
	.align		4
        /*008c*/ 	.byte	0x04, 0x0a
        /*008e*/ 	.short	(.L_27 - .L_26)
	.align		4
.L_26:
        /*0090*/ 	.word	index@(.nv.constant0.triton_poi_fused__prelu_kernel_add_clone_5)
        /*0094*/ 	.short	0x0210
        /*0096*/ 	.short	0x002c


	//----- nvinfo : EIATTR_SW_WAR
	.align		4
.L_27:
        /*0098*/ 	.byte	0x04, 0x36
        /*009a*/ 	.short	(.L_29 - .L_28)
.L_28:
        /*009c*/ 	.word	0x00000008
.L_29:


//--------------------- .nv.callgraph             --------------------------
	.section	.nv.callgraph,"",@"SHT_CUDA_CALLGRAPH"
	.align	4
	.sectionentsize	8
	.align		4
        /*0000*/ 	.word	0x00000000
	.align		4
        /*0004*/ 	.word	0xffffffff
	.align		4
        /*0008*/ 	.word	0x00000000
	.align		4
        /*000c*/ 	.word	0xfffffffe
	.align		4
        /*0010*/ 	.word	0x00000000
	.align		4
        /*0014*/ 	.word	0xfffffffd
	.align		4
        /*0018*/ 	.word	0x00000000
	.align		4
        /*001c*/ 	.word	0xfffffffc


//--------------------- .text.triton_poi_fused__prelu_kernel_add_clone_5 --------------------------
	.section	.text.triton_poi_fused__prelu_kernel_add_clone_5,"ax",@progbits
	.align	128
        .global         triton_poi_fused__prelu_kernel_add_clone_5
        .type           triton_poi_fused__prelu_kernel_add_clone_5,@function
        .size           triton_poi_fused__prelu_kernel_add_clone_5,(.L_x_1 - triton_poi_fused__prelu_kernel_add_clone_5)
        .other          triton_poi_fused__prelu_kernel_add_clone_5,@"STO_CUDA_ENTRY STV_DEFAULT"
triton_poi_fused__prelu_kernel_add_clone_5:
.text.triton_poi_fused__prelu_kernel_add_clone_5:
[----:B------:R-:W-:Y:S01]  /*0000*/  LDC R1, c[0x0][0x28] ;  /* 0x00000a00ff017b82 */ /* 0x000fe20000000800 */
[----:B------:R-:W1:Y:S07]  /*0010*/  S2R R0, SR_TID.X ;  /* 0x0000000000007919 */ /* 0x000e6e0000002100 */
[----:B------:R-:W2:Y:S01]  /*0020*/  LDC.64 R10, c[0x0][0x228] ;  /* 0x00008a00ff0a7b82 */ /* 0x000ea20000000a00 */
[----:B------:R-:W-:Y:S01]  /*0030*/  ULDC.64 UR4, c[0x0][0x208] ;  /* 0x0000820000047ab9 */ /* 0x000fe20000000a00 */
[----:B------:R-:W3:Y:S06]  /*0040*/  S2R R3, SR_CTAID.X ;  /* 0x0000000000037919 */ /* 0x000eec0000002500 */
[----:B------:R-:W4:Y:S08]  /*0050*/  LDC.64 R8, c[0x0][0x210] ;  /* 0x00008400ff087b82 */ /* 0x000f300000000a00 */
[----:B------:R-:W5:Y:S08]  /*0060*/  LDC.64 R4, c[0x0][0x230] ;  /* 0x00008c00ff047b82 */ /* 0x000f700000000a00 */
[----:B------:R-:W5:Y:S01]  /*0070*/  LDC.64 R6, c[0x0][0x220] ;  /* 0x00008800ff067b82 */ /* 0x000f620000000a00 */
[----:B-1----:R-:W-:Y:S01]  /*0080*/  IMAD.SHL.U32 R0, R0, 0x2, RZ ;  /* 0x0000000200007824 */ /* 0x002fe200078e00ff */
[----:B---3--:R-:W-:-:S04]  /*0090*/  SHF.R.S32.HI R2, RZ, 0x17, R3 ;  /* 0x00000017ff027819 */ /* 0x008fc80000011403 */
[----:B------:R-:W-:-:S05]  /*00a0*/  LOP3.LUT R0, R0, 0xfe, RZ, 0xc0, !PT ;  /* 0x000000fe00007812 */ /* 0x000fca00078ec0ff */
[----:B------:R-:W-:Y:S01]  /*00b0*/  IMAD R0, R3, 0x100, R0 ;  /* 0x0000010003007824 */ /* 0x000fe200078e0200 */
[----:B------:R-:W-:-:S03]  /*00c0*/  SGXT R3, R2, 0x1 ;  /* 0x000000010203781a */ /* 0x000fc60000000200 */
[C---:B--2---:R-:W-:Y:S01]  /*00d0*/  IMAD.WIDE R10, R0.reuse, 0x4, R10 ;  /* 0x00000004000a7825 */ /* 0x044fe200078e020a */
[----:B------:R-:W-:Y:S02]  /*00e0*/  LEA.HI R3, R3, R0, RZ, 0xa ;  /* 0x0000000003037211 */ /* 0x000fe400078f50ff */
[----:B------:R-:W-:Y:S01]  /*00f0*/  SHF.R.S32.HI R13, RZ, 0x1f, R0 ;  /* 0x0000001fff0d7819 */ /* 0x000fe20000011400 */
[----:B----4-:R-:W-:Y:S01]  /*0100*/  IMAD.WIDE R8, R0, 0x4, R8 ;  /* 0x0000000400087825 */ /* 0x010fe200078e0208 */
[----:B------:R-:W-:Y:S01]  /*0110*/  SHF.R.S32.HI R12, RZ, 0xa, R3 ;  /* 0x0000000aff0c7819 */ /* 0x000fe20000011403 */
[----:B------:R-:W2:Y:S01]  /*0120*/  LDG.E.64 R10, desc[UR4][R10.64] ;  /* 0x000000040a0a7981 */ /* 0x000ea2000c1e1b00 */
[----:B------:R-:W1:Y:S02]  /*0130*/  LDC.64 R2, c[0x0][0x218] ;  /* 0x00008600ff027b82 */ /* 0x000e640000000a00 */
[----:B------:R-:W-:-:S04]  /*0140*/  LEA.HI R14, R12, R12, RZ, 0x3 ;  /* 0x0000000c0c0e7211 */ /* 0x000fc800078f18ff */
[----:B------:R-:W-:Y:S02]  /*0150*/  LOP3.LUT R15, R14, 0xfffffff8, RZ, 0xc0, !PT ;  /* 0xfffffff80e0f7812 */ /* 0x000fe400078ec0ff */
[----:B------:R-:W-:Y:S02]  /*0160*/  LEA.HI R14, R13, R0, RZ, 0xd ;  /* 0x000000000d0e7211 */ /* 0x000fe400078f68ff */
[----:B------:R-:W-:Y:S02]  /*0170*/  IADD3 R17, R12, -R15, RZ ;  /* 0x8000000f0c117210 */ /* 0x000fe40007ffe0ff */
[----:B------:R-:W3:Y:S01]  /*0180*/  LDG.E.64 R12, desc[UR4][R8.64] ;  /* 0x00000004080c7981 */ /* 0x000ee2000c1e1b00 */
[C---:B------:R-:W-:Y:S01]  /*0190*/  IMAD.SHL.U32 R16, R14.reuse, 0x2, RZ ;  /* 0x000000020e107824 */ /* 0x040fe200078e00ff */
[----:B------:R-:W-:Y:S01]  /*01a0*/  LOP3.LUT R15, R14, 0xffffe000, RZ, 0xc0, !PT ;  /* 0xffffe0000e0f7812 */ /* 0x000fe200078ec0ff */
[----:B-----5:R-:W-:-:S03]  /*01b0*/  IMAD.WIDE R4, R17, 0x4, R4 ;  /* 0x0000000411047825 */ /* 0x020fc600078e0204 */
[----:B------:R-:W-:Y:S01]  /*01c0*/  LOP3.LUT R16, R16, 0xffffc000, RZ, 0xc0, !PT ;  /* 0xffffc00010107812 */ /* 0x000fe200078ec0ff */
[----:B0-----:R-:W-:Y:S02]  /*01d0*/  IMAD.WIDE R6, R17, 0x4, R6 ;  /* 0x0000000411067825 */ /* 0x001fe400078e0206 */
[----:B------:R-:W4:Y:S01]  /*01e0*/  LDG.E.EL R4, desc[UR4][R4.64] ;  /* 0x0000000404047981 */ /* 0x000f22000c2e1900 */
[----:B------:R-:W-:-:S03]  /*01f0*/  IADD3 R15, R16, R0, -R15 ;  /* 0x00000000100f7210 */ /* 0x000fc60007ffe80f */
[----:B------:R-:W5:Y:S02]  /*0200*/  LDG.E.EL R6, desc[UR4][R6.64] ;  /* 0x0000000406067981 */ /* 0x000f64000c2e1900 */
[----:B-1----:R-:W-:-:S06]  /*0210*/  IMAD.WIDE R2, R15, 0x4, R2 ;  /* 0x000000040f027825 */ /* 0x002fcc00078e0202 */
[----:B------:R-:W5:Y:S01]  /*0220*/  LDG.E.64 R2, desc[UR4][R2.64] ;  /* 0x0000000402027981 */ /* 0x000f62000c1e1b00 */
[----:B--2---:R-:W-:Y:S02]  /*0230*/  FSETP.GT.AND P0, PT, R10, RZ, PT ;  /* 0x000000ff0a00720b */ /* 0x004fe40003f04000 */
[----:B------:R-:W-:Y:S02]  /*0240*/  FSETP.GT.AND P2, PT, R11, RZ, PT ;  /* 0x000000ff0b00720b */ /* 0x000fe40003f44000 */
[----:B---3--:R-:W-:Y:S02]  /*0250*/  FSETP.GT.AND P1, PT, R12, RZ, PT ;  /* 0x000000ff0c00720b */ /* 0x008fe40003f24000 */
[----:B------:R-:W-:-:S07]  /*0260*/  FSETP.GT.AND P3, PT, R13, RZ, PT ;  /* 0x000000ff0d00720b */ /* 0x000fce0003f64000 */
[-C--:B----4-:R-:W-:Y:S02]  /*0270*/  @!P0 FMUL R10, R10, R4.reuse ;  /* 0x000000040a0a8220 */ /* 0x090fe40000400000 */
[----:B------:R-:W-:Y:S02]  /*0280*/  @!P2 FMUL R11, R11, R4 ;  /* 0x000000040b0ba220 */ /* 0x000fe40000400000 */
[-C--:B-----5:R-:W-:Y:S02]  /*0290*/  @!P1 FMUL R12, R12, R6.reuse ;  /* 0x000000060c0c9220 */ /* 0x0a0fe40000400000 */
[----:B------:R-:W-:Y:S02]  /*02a0*/  @!P3 FMUL R13, R13, R6 ;  /* 0x000000060d0db220 */ /* 0x000fe40000400000 */
[----:B------:R-:W-:Y:S02]  /*02b0*/  FADD R5, R12, R10 ;  /* 0x0000000a0c057221 */ /* 0x000fe40000000000 */
[----:B------:R-:W-:-:S02]  /*02c0*/  FADD R0, R13, R11 ;  /* 0x0000000b0d007221 */ /* 0x000fc40000000000 */
[----:B------:R-:W-:Y:S02]  /*02d0*/  FADD R2, R2, R5 ;  /* 0x0000000502027221 */ /* 0x000fe40000000000 */
[----:B------:R-:W-:-:S05]  /*02e0*/  FADD R3, R3, R0 ;  /* 0x0000000003037221 */ /* 0x000fca0000000000 */
[----:B------:R-:W-:Y:S01]  /*02f0*/  STG.E.64 desc[UR4][R8.64], R2 ;  /* 0x0000000208007986 */ /* 0x000fe2000c101b04 */
[----:B------:R-:W-:Y:S05]  /*0300*/  EXIT ;  /* 0x000000000000794d */ /* 0x000fea0003800000 */
.L_x_0:
[----:B------:R-:W-:-:S00]  /*0310*/  BRA `(.L_x_0) ;  /* 0xfffffffc00fc7947 */ /* 0x000fc0000383ffff */
[----:B------:R-:W-:-:S00]  /*0320*/  NOP ;  /* 0x0000000000007918 */ /* 0x000fc00000000000 */
        /* <DEDUP_REMOVED lines=13> */
.L_x_1:


//--------------------- .nv.constant0.triton_poi_fused__prelu_kernel_add_clone_5 --------------------------
	.section	.nv.constant0.triton_poi_fused__prelu_kernel_add_clone_5,"a",@progbits
	.sectionflags	@""
	.align	4
.nv.constant0.triton_poi_fused__prelu_kernel_add_clone_5:
	.zero		572
